//
// Generated by NVIDIA NVVM Compiler
//
// Compiler Build ID: CL-36424714
// Cuda compilation tools, release 13.0, V13.0.88
// Based on NVVM 20.0.0
//

.version 9.0
.target sm_100
.address_size 64

	// .globl	_Z9matrixSumPfS_S_ii

.visible .entry _Z9matrixSumPfS_S_ii(
	.param .u64 .ptr .align 1 _Z9matrixSumPfS_S_ii_param_0,
	.param .u64 .ptr .align 1 _Z9matrixSumPfS_S_ii_param_1,
	.param .u64 .ptr .align 1 _Z9matrixSumPfS_S_ii_param_2,
	.param .u32 _Z9matrixSumPfS_S_ii_param_3,
	.param .u32 _Z9matrixSumPfS_S_ii_param_4
)
{
	.reg .pred 	%p<4>;
	.reg .b32 	%r<12>;
	.reg .b32 	%f<4>;
	.reg .b64 	%rd<11>;

	ld.param.u64 	%rd1, [_Z9matrixSumPfS_S_ii_param_0];
	ld.param.u64 	%rd2, [_Z9matrixSumPfS_S_ii_param_1];
	ld.param.u64 	%rd3, [_Z9matrixSumPfS_S_ii_param_2];
	ld.param.u32 	%r4, [_Z9matrixSumPfS_S_ii_param_3];
	ld.param.u32 	%r3, [_Z9matrixSumPfS_S_ii_param_4];
	mov.u32 	%r5, %ntid.y;
	mov.u32 	%r6, %ctaid.y;
	mov.u32 	%r7, %tid.y;
	mad.lo.s32 	%r1, %r5, %r6, %r7;
	mov.u32 	%r8, %ntid.x;
	mov.u32 	%r9, %ctaid.x;
	mov.u32 	%r10, %tid.x;
	mad.lo.s32 	%r2, %r8, %r9, %r10;
	setp.ge.s32 	%p1, %r1, %r4;
	setp.ge.s32 	%p2, %r2, %r3;
	or.pred  	%p3, %p1, %p2;
	@%p3 bra 	$L__BB0_2;
	cvta.to.global.u64 	%rd4, %rd1;
	cvta.to.global.u64 	%rd5, %rd2;
	cvta.to.global.u64 	%rd6, %rd3;
	mad.lo.s32 	%r11, %r3, %r1, %r2;
	mul.wide.s32 	%rd7, %r11, 4;
	add.s64 	%rd8, %rd4, %rd7;
	ld.global.f32 	%f1, [%rd8];
	add.s64 	%rd9, %rd5, %rd7;
	ld.global.f32 	%f2, [%rd9];
	add.f32 	%f3, %f1, %f2;
	add.s64 	%rd10, %rd6, %rd7;
	st.global.f32 	[%rd10], %f3;
$L__BB0_2:
	ret;

}


// ===== COMPILED SASS (sm_100) =====

	.target	sm_100

	.elftype	@"ET_EXEC"


//--------------------- .note.nv.tkinfo           --------------------------
	.section	.note.nv.tkinfo,"",@"SHT_NOTE"
	.sectionflags	@"SHF_NOTE_NV_TKINFO"
	.tkinfo
        /*0018*/ 	.word	0x00000002
        /*0030*/ 	.string	""
        /*0030*/ 	.string	"ptxas"
        /*0030*/ 	.string	"Cuda compilation tools, release 13.0, V13.0.88"
        /*0030*/ 	.string	"Build cuda_13.0.r13.0/compiler.36424714_0"
        /*0030*/ 	.string	"-arch sm_100 -m 64 "



//--------------------- .note.nv.cuinfo           --------------------------
	.section	.note.nv.cuinfo,"",@"SHT_NOTE"
	.sectionflags	@"SHF_NOTE_NV_CUINFO"
        /*0018*/ 	.short	0x0002
        /*001a*/ 	.short	0x0064
        /*001c*/ 	.short	0x0082
	.zero		2


//--------------------- .nv.info                  --------------------------
	.section	.nv.info,"",@"SHT_CUDA_INFO"
	.align	4


	//----- nvinfo : EIATTR_REGCOUNT
	.align		4
        /*0000*/ 	.byte	0x04, 0x2f
        /*0002*/ 	.short	(.L_1 - .L_0)
	.align		4
.L_0:
        /*0004*/ 	.word	index@(_Z9matrixSumPfS_S_ii)
        /*0008*/ 	.word	0x0000000c


	//----- nvinfo : EIATTR_FRAME_SIZE
	.align		4
.L_1:
        /*000c*/ 	.byte	0x04, 0x11
        /*000e*/ 	.short	(.L_3 - .L_2)
	.align		4
.L_2:
        /*0010*/ 	.word	index@(_Z9matrixSumPfS_S_ii)
        /*0014*/ 	.word	0x00000000


	//----- nvinfo : EIATTR_MIN_STACK_SIZE
	.align		4
.L_3:
        /*0018*/ 	.byte	0x04, 0x12
        /*001a*/ 	.short	(.L_5 - .L_4)
	.align		4
.L_4:
        /*001c*/ 	.word	index@(_Z9matrixSumPfS_S_ii)
        /*0020*/ 	.word	0x00000000
.L_5:


//--------------------- .nv.compat                --------------------------
	.section	.nv.compat,"",@"SHT_CUDA_COMPAT_INFO"
	.align	4
        /*0000*/ 	.byte	0x02, 0x09, 0x00, 0x00, 0x02, 0x02, 0x01, 0x00, 0x02, 0x05, 0x05, 0x00, 0x03, 0x07, 0x01, 0x01
        /*0010*/ 	.byte	0x02, 0x03, 0x00, 0x00, 0x02, 0x06, 0x01, 0x00, 0x04, 0x0b, 0x08, 0x00, 0x09, 0x00, 0x00, 0x00
        /*0020*/ 	.byte	0x00, 0x00, 0x00, 0x00


//--------------------- .nv.info._Z9matrixSumPfS_S_ii --------------------------
	.section	.nv.info._Z9matrixSumPfS_S_ii,"",@"SHT_CUDA_INFO"
	.sectionflags	@""
	.align	4


	//----- nvinfo : EIATTR_CUDA_API_VERSION
	.align		4
        /*0000*/ 	.byte	0x04, 0x37
        /*0002*/ 	.short	(.L_7 - .L_6)
.L_6:
        /*0004*/ 	.word	0x00000082


	//----- nvinfo : EIATTR_KPARAM_INFO
	.align		4
.L_7:
        /*0008*/ 	.byte	0x04, 0x17
        /*000a*/ 	.short	(.L_9 - .L_8)
.L_8:
        /*000c*/ 	.word	0x00000000
        /*0010*/ 	.short	0x0004
        /*0012*/ 	.short	0x001c
        /*0014*/ 	.byte	0x00, 0xf0, 0x11, 0x00


	//----- nvinfo : EIATTR_KPARAM_INFO
	.align		4
.L_9:
        /*0018*/ 	.byte	0x04, 0x17
        /*001a*/ 	.short	(.L_11 - .L_10)
.L_10:
        /*001c*/ 	.word	0x00000000
        /*0020*/ 	.short	0x0003
        /*0022*/ 	.short	0x0018
        /*0024*/ 	.byte	0x00, 0xf0, 0x11, 0x00


	//----- nvinfo : EIATTR_KPARAM_INFO
	.align		4
.L_11:
        /*0028*/ 	.byte	0x04, 0x17
        /*002a*/ 	.short	(.L_13 - .L_12)
.L_12:
        /*002c*/ 	.word	0x00000000
        /*0030*/ 	.short	0x0002
        /*0032*/ 	.short	0x0010
        /*0034*/ 	.byte	0x00, 0xf5, 0x21, 0x00


	//----- nvinfo : EIATTR_KPARAM_INFO
	.align		4
.L_13:
        /*0038*/ 	.byte	0x04, 0x17
        /*003a*/ 	.short	(.L_15 - .L_14)
.L_14:
        /*003c*/ 	.word	0x00000000
        /*0040*/ 	.short	0x0001
        /*0042*/ 	.short	0x0008
        /*0044*/ 	.byte	0x00, 0xf5, 0x21, 0x00


	//----- nvinfo : EIATTR_KPARAM_INFO
	.align		4
.L_15:
        /*0048*/ 	.byte	0x04, 0x17
        /*004a*/ 	.short	(.L_17 - .L_16)
.L_16:
        /*004c*/ 	.word	0x00000000
        /*0050*/ 	.short	0x0000
        /*0052*/ 	.short	0x0000
        /*0054*/ 	.byte	0x00, 0xf5, 0x21, 0x00


	//----- nvinfo : EIATTR_SPARSE_MMA_MASK
	.align		4
.L_17:
        /*0058*/ 	.byte	0x03, 0x50
        /*005a*/ 	.short	0x0000


	//----- nvinfo : EIATTR_MAXREG_COUNT
	.align		4
        /*005c*/ 	.byte	0x03, 0x1b
        /*005e*/ 	.short	0x00ff


	//----- nvinfo : EIATTR_MERCURY_ISA_VERSION
	.align		4
        /*0060*/ 	.byte	0x03, 0x5f
        /*0062*/ 	.short	0x0101


	//----- nvinfo : EIATTR_VRC_CTA_INIT_COUNT
	.align		4
        /*0064*/ 	.byte	0x02, 0x4a
	.zero		1
	.zero		1


	//----- nvinfo : EIATTR_EXIT_INSTR_OFFSETS
	.align		4
        /*0068*/ 	.byte	0x04, 0x1c
        /*006a*/ 	.short	(.L_19 - .L_18)


	//   ....[0]....
.L_18:
        /*006c*/ 	.word	0x000000c0


	//   ....[1]....
        /*0070*/ 	.word	0x00000190


	//----- nvinfo : EIATTR_CBANK_PARAM_SIZE
	.align		4
.L_19:
        /*0074*/ 	.byte	0x03, 0x19
        /*0076*/ 	.short	0x0020


	//----- nvinfo : EIATTR_PARAM_CBANK
	.align		4
        /*0078*/ 	.byte	0x04, 0x0a
        /*007a*/ 	.short	(.L_21 - .L_20)
	.align		4
.L_20:
        /*007c*/ 	.word	index@(.nv.constant0._Z9matrixSumPfS_S_ii)
        /*0080*/ 	.short	0x0380
        /*0082*/ 	.short	0x0020


	//----- nvinfo : EIATTR_SW_WAR
	.align		4
.L_21:
        /*0084*/ 	.byte	0x04, 0x36
        /*0086*/ 	.short	(.L_23 - .L_22)
.L_22:
        /*0088*/ 	.word	0x00000008
.L_23:


//--------------------- .nv.callgraph             --------------------------
	.section	.nv.callgraph,"",@"SHT_CUDA_CALLGRAPH"
	.align	4
	.sectionentsize	8
	.align		4
        /*0000*/ 	.word	0x00000000
	.align		4
        /*0004*/ 	.word	0xffffffff
	.align		4
        /*0008*/ 	.word	0x00000000
	.align		4
        /*000c*/ 	.word	0xfffffffe
	.align		4
        /*0010*/ 	.word	0x00000000
	.align		4
        /*0014*/ 	.word	0xfffffffd
	.align		4
        /*0018*/ 	.word	0x00000000
	.align		4
        /*001c*/ 	.word	0xfffffffc


//--------------------- .text._Z9matrixSumPfS_S_ii --------------------------
	.section	.text._Z9matrixSumPfS_S_ii,"ax",@progbits
	.align	128
        .global         _Z9matrixSumPfS_S_ii
        .type           _Z9matrixSumPfS_S_ii,@function
        .size           _Z9matrixSumPfS_S_ii,(.L_x_1 - _Z9matrixSumPfS_S_ii)
        .other          _Z9matrixSumPfS_S_ii,@"STO_CUDA_ENTRY STV_DEFAULT"
_Z9matrixSumPfS_S_ii:
.text._Z9matrixSumPfS_S_ii:
[----:B------:R-:W-:Y:S01]  /*0000*/  LDC R1, c[0x0][0x37c] ;  /* 0x0000df00ff017b82 */ /* 0x000fe20000000800 */
[----:B------:R-:W0:Y:S01]  /*0010*/  S2R R7, SR_CTAID.X ;  /* 0x0000000000077919 */ /* 0x000e220000002500 */
[----:B------:R-:W1:Y:S01]  /*0020*/  LDCU UR4, c[0x0][0x364] ;  /* 0x00006c80ff0477ac */ /* 0x000e620008000800 */
[----:B------:R-:W0:Y:S01]  /*0030*/  S2R R2, SR_TID.X ;  /* 0x0000000000027919 */ /* 0x000e220000002100 */
[----:B------:R-:W0:Y:S01]  /*0040*/  LDCU UR5, c[0x0][0x360] ;  /* 0x00006c00ff0577ac */ /* 0x000e220008000800 */
[----:B------:R-:W1:Y:S01]  /*0050*/  S2R R0, SR_CTAID.Y ;  /* 0x0000000000007919 */ /* 0x000e620000002600 */
[----:B------:R-:W2:Y:S01]  /*0060*/  LDCU.64 UR6, c[0x0][0x398] ;  /* 0x00007300ff0677ac */ /* 0x000ea20008000a00 */
[----:B------:R-:W1:Y:S01]  /*0070*/  S2R R3, SR_TID.Y ;  /* 0x0000000000037919 */ /* 0x000e620000002200 */
[----:B0-----:R-:W-:-:S05]  /*0080*/  IMAD R7, R7, UR5, R2 ;  /* 0x0000000507077c24 */ /* 0x001fca000f8e0202 */
[----:B--2---:R-:W-:Y:S01]  /*0090*/  ISETP.GE.AND P0, PT, R7, UR7, PT ;  /* 0x0000000707007c0c */ /* 0x004fe2000bf06270 */
[----:B-1----:R-:W-:-:S05]  /*00a0*/  IMAD R0, R0, UR4, R3 ;  /* 0x0000000400007c24 */ /* 0x002fca000f8e0203 */
[----:B------:R-:W-:-:S13]  /*00b0*/  ISETP.GE.OR P0, PT, R0, UR6, P0 ;  /* 0x0000000600007c0c */ /* 0x000fda0008706670 */
[----:B------:R-:W-:Y:S05]  /*00c0*/  @P0 EXIT ;  /* 0x000000000000094d */ /* 0x000fea0003800000 */
[----:B------:R-:W0:Y:S01]  /*00d0*/  LDC.64 R2, c[0x0][0x380] ;  /* 0x0000e000ff027b82 */ /* 0x000e220000000a00 */
[----:B------:R-:W1:Y:S01]  /*00e0*/  LDCU.64 UR4, c[0x0][0x358] ;  /* 0x00006b00ff0477ac */ /* 0x000e620008000a00 */
[----:B------:R-:W-:-:S06]  /*00f0*/  IMAD R9, R0, UR7, R7 ;  /* 0x0000000700097c24 */ /* 0x000fcc000f8e0207 */
[----:B------:R-:W2:Y:S08]  /*0100*/  LDC.64 R4, c[0x0][0x388] ;  /* 0x0000e200ff047b82 */ /* 0x000eb00000000a00 */
[----:B------:R-:W3:Y:S01]  /*0110*/  LDC.64 R6, c[0x0][0x390] ;  /* 0x0000e400ff067b82 */ /* 0x000ee20000000a00 */
[----:B0-----:R-:W-:-:S06]  /*0120*/  IMAD.WIDE R2, R9, 0x4, R2 ;  /* 0x0000000409027825 */ /* 0x001fcc00078e0202 */
[----:B-1----:R-:W4:Y:S01]  /*0130*/  LDG.E R2, desc[UR4][R2.64] ;  /* 0x0000000402027981 */ /* 0x002f22000c1e1900 */
[----:B--2---:R-:W-:-:S06]  /*0140*/  IMAD.WIDE R4, R9, 0x4, R4 ;  /* 0x0000000409047825 */ /* 0x004fcc00078e0204 */
[----:B------:R-:W4:Y:S01]  /*0150*/  LDG.E R5, desc[UR4][R4.64] ;  /* 0x0000000404057981 */ /* 0x000f22000c1e1900 */
[----:B---3--:R-:W-:-:S04]  /*0160*/  IMAD.WIDE R6, R9, 0x4, R6 ;  /* 0x0000000409067825 */ /* 0x008fc800078e0206 */
[----:B----4-:R-:W-:-:S05]  /*0170*/  FADD R9, R2, R5 ;  /* 0x0000000502097221 */ /* 0x010fca0000000000 */
[----:B------:R-:W-:Y:S01]  /*0180*/  STG.E desc[UR4][R6.64], R9 ;  /* 0x0000000906007986 */ /* 0x000fe2000c101904 */
[----:B------:R-:W-:Y:S05]  /*0190*/  EXIT ;  /* 0x000000000000794d */ /* 0x000fea0003800000 */
.L_x_0:
[----:B------:R-:W-:-:S00]  /*01a0*/  BRA `(.L_x_0) ;  /* 0xfffffffc00fc7947 */ /* 0x000fc0000383ffff */
[----:B------:R-:W-:-:S00]  /*01b0*/  NOP ;  /* 0x0000000000007918 */ /* 0x000fc00000000000 */
        /* <DEDUP_REMOVED lines=12> */
.L_x_1:


//--------------------- .nv.shared.reserved.0     --------------------------
	.section	.nv.shared.reserved.0,"aw",@nobits
	.weak		__nv_reservedSMEM_offset_0_alias
	.size		__nv_reservedSMEM_offset_0_alias, 0, 64
	.other		__nv_reservedSMEM_offset_0_alias,@"STO_CUDA_RESERVED_SHARED STV_DEFAULT"
__nv_reservedSMEM_offset_0_alias:
	.zero		0
	.zero		64


//--------------------- .nv.constant0._Z9matrixSumPfS_S_ii --------------------------
	.section	.nv.constant0._Z9matrixSumPfS_S_ii,"a",@progbits
	.sectionflags	@""
	.align	4
.nv.constant0._Z9matrixSumPfS_S_ii:
	.zero		928


//--------------------- SYMBOLS --------------------------

	.type		.nv.reservedSmem.offset0,@object
	.size		.nv.reservedSmem.offset0,0x4
